	.headerflags	@"EF_CUDA_TEXMODE_UNIFIED EF_CUDA_64BIT_ADDRESS EF_CUDA_ACCELERATORS EF_CUDA_SM90 EF_CUDA_VIRTUAL_SM(EF_CUDA_SM90)"
	.elftype	@"ET_EXEC"


//--------------------- .nv.info                  --------------------------
	.section	.nv.info,"",@"SHT_CUDA_INFO"
	.align	4


	//----- nvinfo : EIATTR_REGCOUNT
	.align		4
        /*0000*/ 	.byte	0x04, 0x2f
        /*0002*/ 	.short	(.L_3 - .L_2)
	.align		4
.L_2:
        /*0004*/ 	.word	index@(triton_poi_fused__native_batch_norm_legit_no_training_35)
        /*0008*/ 	.word	0x00000012


	//----- nvinfo : EIATTR_MIN_STACK_SIZE
	.align		4
.L_3:
        /*000c*/ 	.byte	0x04, 0x12
        /*000e*/ 	.short	(.L_5 - .L_4)
	.align		4
.L_4:
        /*0010*/ 	.word	index@(triton_poi_fused__native_batch_norm_legit_no_training_35)
        /*0014*/ 	.word	0x00000000


	//----- nvinfo : EIATTR_FRAME_SIZE
	.align		4
.L_5:
        /*0018*/ 	.byte	0x04, 0x11
        /*001a*/ 	.short	(.L_7 - .L_6)
	.align		4
.L_6:
        /*001c*/ 	.word	index@(triton_poi_fused__native_batch_norm_legit_no_training_35)
        /*0020*/ 	.word	0x00000000


	//----- nvinfo : EIATTR_MIN_STACK_SIZE
	.align		4
.L_7:
        /*0024*/ 	.byte	0x04, 0x12
        /*0026*/ 	.short	(.L_9 - .L_8)
	.align		4
.L_8:
        /*0028*/ 	.word	index@(triton_poi_fused__native_batch_norm_legit_no_training_35)
        /*002c*/ 	.word	0x00000000
.L_9:


//--------------------- .nv.info.triton_poi_fused__native_batch_norm_legit_no_training_35 --------------------------
	.section	.nv.info.triton_poi_fused__native_batch_norm_legit_no_training_35,"",@"SHT_CUDA_INFO"
	.sectionflags	@""
	.align	4


	//----- nvinfo : EIATTR_CUDA_API_VERSION
	.align		4
        /*0000*/ 	.byte	0x04, 0x37
        /*0002*/ 	.short	(.L_11 - .L_10)
.L_10:
        /*0004*/ 	.word	0x0000007c


	//----- nvinfo : EIATTR_KPARAM_INFO
	.align		4
.L_11:
        /*0008*/ 	.byte	0x04, 0x17
        /*000a*/ 	.short	(.L_13 - .L_12)
.L_12:
        /*000c*/ 	.word	0x00000000
        /*0010*/ 	.short	0x0006
        /*0012*/ 	.short	0x0030
        /*0014*/ 	.byte	0x00, 0xf0, 0x11, 0x00


	//----- nvinfo : EIATTR_KPARAM_INFO
	.align		4
.L_13:
        /*0018*/ 	.byte	0x04, 0x17
        /*001a*/ 	.short	(.L_15 - .L_14)
.L_14:
        /*001c*/ 	.word	0x00000000
        /*0020*/ 	.short	0x0005
        /*0022*/ 	.short	0x0028
        /*0024*/ 	.byte	0x00, 0xf4, 0x21, 0x00


	//----- nvinfo : EIATTR_KPARAM_INFO
	.align		4
.L_15:
        /*0028*/ 	.byte	0x04, 0x17
        /*002a*/ 	.short	(.L_17 - .L_16)
.L_16:
        /*002c*/ 	.word	0x00000000
        /*0030*/ 	.short	0x0004
        /*0032*/ 	.short	0x0020
        /*0034*/ 	.byte	0x00, 0xf4, 0x21, 0x00


	//----- nvinfo : EIATTR_KPARAM_INFO
	.align		4
.L_17:
        /*0038*/ 	.byte	0x04, 0x17
        /*003a*/ 	.short	(.L_19 - .L_18)
.L_18:
        /*003c*/ 	.word	0x00000000
        /*0040*/ 	.short	0x0003
        /*0042*/ 	.short	0x0018
        /*0044*/ 	.byte	0x00, 0xf4, 0x21, 0x00


	//----- nvinfo : EIATTR_KPARAM_INFO
	.align		4
.L_19:
        /*0048*/ 	.byte	0x04, 0x17
        /*004a*/ 	.short	(.L_21 - .L_20)
.L_20:
        /*004c*/ 	.word	0x00000000
        /*0050*/ 	.short	0x0002
        /*0052*/ 	.short	0x0010
        /*0054*/ 	.byte	0x00, 0xf4, 0x21, 0x00


	//----- nvinfo : EIATTR_KPARAM_INFO
	.align		4
.L_21:
        /*0058*/ 	.byte	0x04, 0x17
        /*005a*/ 	.short	(.L_23 - .L_22)
.L_22:
        /*005c*/ 	.word	0x00000000
        /*0060*/ 	.short	0x0001
        /*0062*/ 	.short	0x0008
        /*0064*/ 	.byte	0x00, 0xf4, 0x21, 0x00


	//----- nvinfo : EIATTR_KPARAM_INFO
	.align		4
.L_23:
        /*0068*/ 	.byte	0x04, 0x17
        /*006a*/ 	.short	(.L_25 - .L_24)
.L_24:
        /*006c*/ 	.word	0x00000000
        /*0070*/ 	.short	0x0000
        /*0072*/ 	.short	0x0000
        /*0074*/ 	.byte	0x00, 0xf4, 0x21, 0x00


	//----- nvinfo : EIATTR_SPARSE_MMA_MASK
	.align		4
.L_25:
        /*0078*/ 	.byte	0x03, 0x50
        /*007a*/ 	.short	0x0000


	//----- nvinfo : EIATTR_MAXREG_COUNT
	.align		4
        /*007c*/ 	.byte	0x03, 0x1b
        /*007e*/ 	.short	0x00ff


	//----- nvinfo : EIATTR_EXIT_INSTR_OFFSETS
	.align		4
        /*0080*/ 	.byte	0x04, 0x1c
        /*0082*/ 	.short	(.L_27 - .L_26)


	//   ....[0]....
.L_26:
        /*0084*/ 	.word	0x00000310


	//   ....[1]....
        /*0088*/ 	.word	0x00000330


	//----- nvinfo : EIATTR_REQNTID
	.align		4
.L_27:
        /*008c*/ 	.byte	0x04, 0x10
        /*008e*/ 	.short	(.L_29 - .L_28)
.L_28:
        /*0090*/ 	.word	0x00000080
        /*0094*/ 	.word	0x00000001
        /*0098*/ 	.word	0x00000001


	//----- nvinfo : EIATTR_CBANK_PARAM_SIZE
	.align		4
.L_29:
        /*009c*/ 	.byte	0x03, 0x19
        /*009e*/ 	.short	0x0034


	//----- nvinfo : EIATTR_PARAM_CBANK
	.align		4
        /*00a0*/ 	.byte	0x04, 0x0a
        /*00a2*/ 	.short	(.L_31 - .L_30)
	.align		4
.L_30:
        /*00a4*/ 	.word	index@(.nv.constant0.triton_poi_fused__native_batch_norm_legit_no_training_35)
        /*00a8*/ 	.short	0x0210
        /*00aa*/ 	.short	0x0034


	//----- nvinfo : EIATTR_SW_WAR
	.align		4
.L_31:
        /*00ac*/ 	.byte	0x04, 0x36
        /*00ae*/ 	.short	(.L_33 - .L_32)
.L_32:
        /*00b0*/ 	.word	0x00000008
.L_33:


//--------------------- .nv.callgraph             --------------------------
	.section	.nv.callgraph,"",@"SHT_CUDA_CALLGRAPH"
	.align	4
	.sectionentsize	8
	.align		4
        /*0000*/ 	.word	0x00000000
	.align		4
        /*0004*/ 	.word	0xffffffff
	.align		4
        /*0008*/ 	.word	0x00000000
	.align		4
        /*000c*/ 	.word	0xfffffffe
	.align		4
        /*0010*/ 	.word	0x00000000
	.align		4
        /*0014*/ 	.word	0xfffffffd
	.align		4
        /*0018*/ 	.word	0x00000000
	.align		4
        /*001c*/ 	.word	0xfffffffc


//--------------------- .nv.constant4             --------------------------
	.section	.nv.constant4,"a",@progbits
	.align	8
	.align		8
.nv.constant4:
        /*0000*/ 	.dword	_$_str
	.align		8
        /*0008*/ 	.dword	_$_str_$_2


//--------------------- .text.triton_poi_fused__native_batch_norm_legit_no_training_35 --------------------------
	.section	.text.triton_poi_fused__native_batch_norm_legit_no_training_35,"ax",@progbits
	.align	128
        .global         triton_poi_fused__native_batch_norm_legit_no_training_35
        .type           triton_poi_fused__native_batch_norm_legit_no_training_35,@function
        .size           triton_poi_fused__native_batch_norm_legit_no_training_35,(.L_x_1 - triton_poi_fused__native_batch_norm_legit_no_training_35)
        .other          triton_poi_fused__native_batch_norm_legit_no_training_35,@"STO_CUDA_ENTRY STV_DEFAULT"
triton_poi_fused__native_batch_norm_legit_no_training_35:
.text.triton_poi_fused__native_batch_norm_legit_no_training_35:
[----:B------:R-:W0:Y:S01]  /*0000*/  LDC R1, c[0x0][0x28] ;  /* 0x00000a00ff017b82 */ /* 0x000e220000000800 */
[----:B------:R-:W1:Y:S07]  /*0010*/  S2R R0, SR_TID.X ;  /* 0x0000000000007919 */ /* 0x000e6e0000002100 */
[----:B------:R-:W2:Y:S01]  /*0020*/  LDC.64 R8, c[0x0][0x220] ;  /* 0x00008800ff087b82 */ /* 0x000ea20000000a00 */
[----:B------:R-:W-:Y:S01]  /*0030*/  HFMA2.MMA R14, -RZ, RZ, 0, 0 ;  /* 0x00000000ff0e7435 */ /* 0x000fe200000001ff */
[----:B------:R-:W-:Y:S01]  /*0040*/  ULDC.64 UR4, c[0x0][0x208] ;  /* 0x0000820000047ab9 */ /* 0x000fe20000000a00 */
[----:B------:R-:W3:Y:S05]  /*0050*/  S2R R3, SR_CTAID.X ;  /* 0x0000000000037919 */ /* 0x000eea0000002500 */
[----:B------:R-:W4:Y:S08]  /*0060*/  LDC.64 R4, c[0x0][0x210] ;  /* 0x00008400ff047b82 */ /* 0x000f300000000a00 */
[----:B------:R-:W5:Y:S08]  /*0070*/  LDC.64 R6, c[0x0][0x218] ;  /* 0x00008600ff067b82 */ /* 0x000f700000000a00 */
[----:B------:R-:W4:Y:S01]  /*0080*/  LDC.64 R10, c[0x0][0x228] ;  /* 0x00008a00ff0a7b82 */ /* 0x000f220000000a00 */
[----:B-1----:R-:W-:-:S07]  /*0090*/  LOP3.LUT R0, R0, 0x7f, RZ, 0xc0, !PT ;  /* 0x0000007f00007812 */ /* 0x002fce00078ec0ff */
[----:B------:R-:W1:Y:S01]  /*00a0*/  LDC.64 R12, c[0x0][0x230] ;  /* 0x00008c00ff0c7b82 */ /* 0x000e620000000a00 */
[----:B---3--:R-:W-:Y:S01]  /*00b0*/  SHF.R.S32.HI R2, RZ, 0x18, R3 ;  /* 0x00000018ff027819 */ /* 0x008fe20000011403 */
[----:B------:R-:W-:-:S03]  /*00c0*/  IMAD R0, R3, 0x80, R0 ;  /* 0x0000008003007824 */ /* 0x000fc600078e0200 */
[----:B------:R-:W-:Y:S02]  /*00d0*/  SGXT R3, R2, 0x1 ;  /* 0x000000010203781a */ /* 0x000fe40000000200 */
[----:B------:R-:W-:Y:S02]  /*00e0*/  ISETP.GE.AND P2, PT, R0, 0x800, PT ;  /* 0x000008000000780c */ /* 0x000fe40003f46270 */
[----:B------:R-:W-:-:S04]  /*00f0*/  LEA.HI R3, R3, R0, RZ, 0x2 ;  /* 0x0000000003037211 */ /* 0x000fc800078f10ff */
[--C-:B------:R-:W-:Y:S02]  /*0100*/  SHF.R.S32.HI R2, RZ, 0x2, R3.reuse ;  /* 0x00000002ff027819 */ /* 0x100fe40000011403 */
[----:B------:R-:W-:-:S04]  /*0110*/  SHF.R.S32.HI R3, RZ, 0x1f, R3 ;  /* 0x0000001fff037819 */ /* 0x000fc80000011403 */
[----:B------:R-:W-:-:S04]  /*0120*/  LEA.HI R3, R3, R2, RZ, 0x7 ;  /* 0x0000000203037211 */ /* 0x000fc800078f38ff */
[----:B------:R-:W-:-:S05]  /*0130*/  LOP3.LUT R3, R3, 0xffffff80, RZ, 0xc0, !PT ;  /* 0xffffff8003037812 */ /* 0x000fca00078ec0ff */
[----:B------:R-:W-:-:S04]  /*0140*/  IMAD.IADD R15, R2, 0x1, -R3 ;  /* 0x00000001020f7824 */ /* 0x000fc800078e0a03 */
[----:B--2---:R-:W-:-:S05]  /*0150*/  IMAD.WIDE R8, R15, 0x4, R8 ;  /* 0x000000040f087825 */ /* 0x004fca00078e0208 */
[----:B------:R2:W3:Y:S01]  /*0160*/  @!P2 LDG.E.EL R14, desc[UR4][R8.64] ;  /* 0x00000004080ea981 */ /* 0x0004e2000c2e1900 */
[----:B------:R-:W-:Y:S01]  /*0170*/  CS2R R2, SRZ ;  /* 0x0000000000027805 */ /* 0x000fe2000001ff00 */
[----:B----4-:R-:W-:-:S04]  /*0180*/  IMAD.WIDE R4, R0, 0x4, R4 ;  /* 0x0000000400047825 */ /* 0x010fc800078e0204 */
[C---:B-----5:R-:W-:Y:S01]  /*0190*/  IMAD.WIDE R6, R15.reuse, 0x4, R6 ;  /* 0x000000040f067825 */ /* 0x060fe200078e0206 */
[----:B------:R4:W5:Y:S03]  /*01a0*/  @!P2 LDG.E R2, desc[UR4][R4.64] ;  /* 0x000000040402a981 */ /* 0x000966000c1e1900 */
[C---:B0-2---:R-:W-:Y:S01]  /*01b0*/  IMAD.WIDE R8, R15.reuse, 0x4, R10 ;  /* 0x000000040f087825 */ /* 0x045fe200078e020a */
[----:B------:R0:W5:Y:S03]  /*01c0*/  @!P2 LDG.E.EL R3, desc[UR4][R6.64] ;  /* 0x000000040603a981 */ /* 0x000166000c2e1900 */
[----:B-1----:R-:W-:Y:S01]  /*01d0*/  IMAD.WIDE R10, R15, 0x4, R12 ;  /* 0x000000040f0a7825 */ /* 0x002fe200078e020c */
[----:B------:R-:W-:Y:S01]  /*01e0*/  CS2R R12, SRZ ;  /* 0x00000000000c7805 */ /* 0x000fe2000001ff00 */
[----:B----4-:R-:W1:Y:S05]  /*01f0*/  LDC.64 R4, c[0x0][0x238] ;  /* 0x00008e00ff047b82 */ /* 0x010e6a0000000a00 */
[----:B------:R-:W2:Y:S04]  /*0200*/  @!P2 LDG.E.EL R12, desc[UR4][R8.64] ;  /* 0x00000004080ca981 */ /* 0x000ea8000c2e1900 */
[----:B------:R-:W2:Y:S01]  /*0210*/  @!P2 LDG.E.EL R13, desc[UR4][R10.64] ;  /* 0x000000040a0da981 */ /* 0x000ea2000c2e1900 */
[----:B0-----:R-:W-:Y:S01]  /*0220*/  MOV R6, 0x3e800000 ;  /* 0x3e80000000067802 */ /* 0x001fe20000000f00 */
[----:B---3--:R-:W-:-:S04]  /*0230*/  FADD R14, R14, 9.9999997473787516356e-06 ;  /* 0x3727c5ac0e0e7421 */ /* 0x008fc80000000000 */
[----:B------:R-:W0:Y:S01]  /*0240*/  MUFU.SQRT R15, R14 ;  /* 0x0000000e000f7308 */ /* 0x000e220000002000 */
[----:B-----5:R-:W-:Y:S01]  /*0250*/  FADD R2, -R3, R2 ;  /* 0x0000000203027221 */ /* 0x020fe20000000100 */
[C---:B0-----:R-:W-:Y:S02]  /*0260*/  FSETP.GT.AND P0, PT, R15.reuse, 8.50705917302346158658e+37, PT ;  /* 0x7e8000000f00780b */ /* 0x041fe40003f04000 */
[----:B------:R-:W-:Y:S02]  /*0270*/  FSETP.GEU.AND P1, PT, R15, 1.175494350822287508e-38, PT ;  /* 0x008000000f00780b */ /* 0x000fe40003f2e000 */
[----:B------:R-:W-:-:S09]  /*0280*/  FSEL R6, R6, 1, P0 ;  /* 0x3f80000006067808 */ /* 0x000fd20000000000 */
[----:B------:R-:W-:Y:S02]  /*0290*/  @P0 FMUL R15, R15, 0.25 ;  /* 0x3e8000000f0f0820 */ /* 0x000fe40000400000 */
[----:B------:R-:W-:Y:S02]  /*02a0*/  @!P1 FMUL R6, R6, 16777216 ;  /* 0x4b80000006069820 */ /* 0x000fe40000400000 */
[----:B------:R-:W-:-:S06]  /*02b0*/  @!P1 FMUL R15, R15, 16777216 ;  /* 0x4b8000000f0f9820 */ /* 0x000fcc0000400000 */
[----:B------:R-:W0:Y:S02]  /*02c0*/  MUFU.RCP R15, R15 ;  /* 0x0000000f000f7308 */ /* 0x000e240000001000 */
[----:B0-----:R-:W-:-:S04]  /*02d0*/  FMUL R3, R15, R6 ;  /* 0x000000060f037220 */ /* 0x001fc80000400000 */
[----:B------:R-:W-:Y:S01]  /*02e0*/  FMUL R6, R2, R3 ;  /* 0x0000000302067220 */ /* 0x000fe20000400000 */
[----:B-1----:R-:W-:-:S04]  /*02f0*/  IMAD.WIDE R2, R0, 0x4, R4 ;  /* 0x0000000400027825 */ /* 0x002fc800078e0204 */
[----:B--2---:R-:W-:Y:S01]  /*0300*/  FFMA R13, R6, R12, R13 ;  /* 0x0000000c060d7223 */ /* 0x004fe2000000000d */
[----:B------:R-:W-:Y:S06]  /*0310*/  @P2 EXIT ;  /* 0x000000000000294d */ /* 0x000fec0003800000 */
[----:B------:R-:W-:Y:S01]  /*0320*/  STG.E desc[UR4][R2.64], R13 ;  /* 0x0000000d02007986 */ /* 0x000fe2000c101904 */
[----:B------:R-:W-:Y:S05]  /*0330*/  EXIT ;  /* 0x000000000000794d */ /* 0x000fea0003800000 */
.L_x_0:
[----:B------:R-:W-:-:S00]  /*0340*/  BRA `(.L_x_0) ;  /* 0xfffffffc00fc7947 */ /* 0x000fc0000383ffff */
[----:B------:R-:W-:-:S00]  /*0350*/  NOP ;  /* 0x0000000000007918 */ /* 0x000fc00000000000 */
        /* <DEDUP_REMOVED lines=10> */
.L_x_1:


//--------------------- .nv.global.init           --------------------------
	.section	.nv.global.init,"aw",@progbits
.nv.global.init:
	.type		_$_str,@object
	.size		_$_str,(_$_str_$_2 - _$_str)
_$_str:
        /*0000*/ 	.byte	0x5f, 0x5f, 0x43, 0x55, 0x44, 0x41, 0x5f, 0x46, 0x54, 0x5a, 0x00
	.type		_$_str_$_2,@object
	.size		_$_str_$_2,(.L_1 - _$_str_$_2)
_$_str_$_2:
        /*000b*/ 	.byte	0x5f, 0x5f, 0x43, 0x55, 0x44, 0x41, 0x5f, 0x50, 0x52, 0x45, 0x43, 0x5f, 0x53, 0x51, 0x52, 0x54
        /*001b*/ 	.byte	0x00
.L_1:


//--------------------- .nv.constant0.triton_poi_fused__native_batch_norm_legit_no_training_35 --------------------------
	.section	.nv.constant0.triton_poi_fused__native_batch_norm_legit_no_training_35,"a",@progbits
	.sectionflags	@""
	.align	4
.nv.constant0.triton_poi_fused__native_batch_norm_legit_no_training_35:
	.zero		580
